//
// Generated by NVIDIA NVVM Compiler
//
// Compiler Build ID: CL-36424714
// Cuda compilation tools, release 13.0, V13.0.88
// Based on NVVM 20.0.0
//

.version 9.0
.target sm_100
.address_size 64

	// .globl	_Z7thread1PiS_

.visible .entry _Z7thread1PiS_(
	.param .u64 .ptr .align 1 _Z7thread1PiS__param_0,
	.param .u64 .ptr .align 1 _Z7thread1PiS__param_1
)
{
	.reg .pred 	%p<3>;
	.reg .b32 	%r<10>;
	.reg .b64 	%rd<10>;

	ld.param.u64 	%rd3, [_Z7thread1PiS__param_0];
	ld.param.u64 	%rd7, [_Z7thread1PiS__param_1];
	cvta.to.global.u64 	%rd1, %rd7;
	// begin inline asm
	ld.global.cg.u32 %r1, [%rd3];
	// end inline asm
	st.global.u32 	[%rd1], %r1;
	mov.b32 	%r2, 1;
	// begin inline asm
	st.global.wb.u32 [%rd3], %r2;
	// end inline asm
	// begin inline asm
	discard.global.L2 [%rd3], 128;
	// end inline asm
	mov.b32 	%r3, 0;
	mov.u32 	%r9, %r3;
	mov.u32 	%r4, %r9;
	setp.gt.s32 	%p1, %r4, 99999;
	@%p1 bra 	$L__BB0_2;
$L__BB0_1:
	mov.u32 	%r5, %r9;
	add.s32 	%r6, %r5, 1;
	mov.u32 	%r9, %r6;
	mov.u32 	%r7, %r9;
	setp.lt.s32 	%p2, %r7, 100000;
	@%p2 bra 	$L__BB0_1;
$L__BB0_2:
	// begin inline asm
	ld.global.cg.u32 %r8, [%rd3];
	// end inline asm
	st.global.u32 	[%rd1+4], %r8;
	ret;

}
	// .globl	_Z7thread2PiS_
.visible .entry _Z7thread2PiS_(
	.param .u64 .ptr .align 1 _Z7thread2PiS__param_0,
	.param .u64 .ptr .align 1 _Z7thread2PiS__param_1
)
{
	.reg .b32 	%r<2>;
	.reg .b64 	%rd<4>;

	ld.param.u64 	%rd1, [_Z7thread2PiS__param_0];
	ld.param.u64 	%rd2, [_Z7thread2PiS__param_1];
	cvta.to.global.u64 	%rd3, %rd2;
	// begin inline asm
	ld.global.cg.u32 %r1, [%rd1];
	// end inline asm
	st.global.u32 	[%rd3], %r1;
	ret;

}


// ===== COMPILED SASS (sm_100) =====

	.target	sm_100

	.elftype	@"ET_EXEC"


//--------------------- .note.nv.tkinfo           --------------------------
	.section	.note.nv.tkinfo,"",@"SHT_NOTE"
	.sectionflags	@"SHF_NOTE_NV_TKINFO"
	.tkinfo
        /*0018*/ 	.word	0x00000002
        /*0030*/ 	.string	""
        /*0030*/ 	.string	"ptxas"
        /*0030*/ 	.string	"Cuda compilation tools, release 13.0, V13.0.88"
        /*0030*/ 	.string	"Build cuda_13.0.r13.0/compiler.36424714_0"
        /*0030*/ 	.string	"-arch sm_100 -m 64 "



//--------------------- .note.nv.cuinfo           --------------------------
	.section	.note.nv.cuinfo,"",@"SHT_NOTE"
	.sectionflags	@"SHF_NOTE_NV_CUINFO"
        /*0018*/ 	.short	0x0002
        /*001a*/ 	.short	0x0064
        /*001c*/ 	.short	0x0082
	.zero		2


//--------------------- .nv.info                  --------------------------
	.section	.nv.info,"",@"SHT_CUDA_INFO"
	.align	4


	//----- nvinfo : EIATTR_REGCOUNT
	.align		4
        /*0000*/ 	.byte	0x04, 0x2f
        /*0002*/ 	.short	(.L_1 - .L_0)
	.align		4
.L_0:
        /*0004*/ 	.word	index@(_Z7thread1PiS_)
        /*0008*/ 	.word	0x0000000e


	//----- nvinfo : EIATTR_FRAME_SIZE
	.align		4
.L_1:
        /*000c*/ 	.byte	0x04, 0x11
        /*000e*/ 	.short	(.L_3 - .L_2)
	.align		4
.L_2:
        /*0010*/ 	.word	index@(_Z7thread1PiS_)
        /*0014*/ 	.word	0x00000000


	//----- nvinfo : EIATTR_REGCOUNT
	.align		4
.L_3:
        /*0018*/ 	.byte	0x04, 0x2f
        /*001a*/ 	.short	(.L_5 - .L_4)
	.align		4
.L_4:
        /*001c*/ 	.word	index@(_Z7thread2PiS_)
        /*0020*/ 	.word	0x00000008


	//----- nvinfo : EIATTR_FRAME_SIZE
	.align		4
.L_5:
        /*0024*/ 	.byte	0x04, 0x11
        /*0026*/ 	.short	(.L_7 - .L_6)
	.align		4
.L_6:
        /*0028*/ 	.word	index@(_Z7thread2PiS_)
        /*002c*/ 	.word	0x00000000


	//----- nvinfo : EIATTR_MIN_STACK_SIZE
	.align		4
.L_7:
        /*0030*/ 	.byte	0x04, 0x12
        /*0032*/ 	.short	(.L_9 - .L_8)
	.align		4
.L_8:
        /*0034*/ 	.word	index@(_Z7thread2PiS_)
        /*0038*/ 	.word	0x00000000


	//----- nvinfo : EIATTR_MIN_STACK_SIZE
	.align		4
.L_9:
        /*003c*/ 	.byte	0x04, 0x12
        /*003e*/ 	.short	(.L_11 - .L_10)
	.align		4
.L_10:
        /*0040*/ 	.word	index@(_Z7thread1PiS_)
        /*0044*/ 	.word	0x00000000
.L_11:


//--------------------- .nv.compat                --------------------------
	.section	.nv.compat,"",@"SHT_CUDA_COMPAT_INFO"
	.align	4
        /*0000*/ 	.byte	0x02, 0x09, 0x00, 0x00, 0x02, 0x02, 0x01, 0x00, 0x02, 0x05, 0x05, 0x00, 0x03, 0x07, 0x01, 0x01
        /*0010*/ 	.byte	0x02, 0x03, 0x00, 0x00, 0x02, 0x06, 0x01, 0x00, 0x04, 0x0b, 0x08, 0x00, 0x09, 0x00, 0x00, 0x00
        /*0020*/ 	.byte	0x00, 0x00, 0x00, 0x00


//--------------------- .nv.info._Z7thread2PiS_   --------------------------
	.section	.nv.info._Z7thread2PiS_,"",@"SHT_CUDA_INFO"
	.sectionflags	@""
	.align	4


	//----- nvinfo : EIATTR_CUDA_API_VERSION
	.align		4
        /*0000*/ 	.byte	0x04, 0x37
        /*0002*/ 	.short	(.L_13 - .L_12)
.L_12:
        /*0004*/ 	.word	0x00000082


	//----- nvinfo : EIATTR_KPARAM_INFO
	.align		4
.L_13:
        /*0008*/ 	.byte	0x04, 0x17
        /*000a*/ 	.short	(.L_15 - .L_14)
.L_14:
        /*000c*/ 	.word	0x00000000
        /*0010*/ 	.short	0x0001
        /*0012*/ 	.short	0x0008
        /*0014*/ 	.byte	0x00, 0xf5, 0x21, 0x00


	//----- nvinfo : EIATTR_KPARAM_INFO
	.align		4
.L_15:
        /*0018*/ 	.byte	0x04, 0x17
        /*001a*/ 	.short	(.L_17 - .L_16)
.L_16:
        /*001c*/ 	.word	0x00000000
        /*0020*/ 	.short	0x0000
        /*0022*/ 	.short	0x0000
        /*0024*/ 	.byte	0x00, 0xf5, 0x21, 0x00


	//----- nvinfo : EIATTR_SPARSE_MMA_MASK
	.align		4
.L_17:
        /*0028*/ 	.byte	0x03, 0x50
        /*002a*/ 	.short	0x0000


	//----- nvinfo : EIATTR_MAXREG_COUNT
	.align		4
        /*002c*/ 	.byte	0x03, 0x1b
        /*002e*/ 	.short	0x00ff


	//----- nvinfo : EIATTR_MERCURY_ISA_VERSION
	.align		4
        /*0030*/ 	.byte	0x03, 0x5f
        /*0032*/ 	.short	0x0101


	//----- nvinfo : EIATTR_VRC_CTA_INIT_COUNT
	.align		4
        /*0034*/ 	.byte	0x02, 0x4a
	.zero		1
	.zero		1


	//----- nvinfo : EIATTR_EXIT_INSTR_OFFSETS
	.align		4
        /*0038*/ 	.byte	0x04, 0x1c
        /*003a*/ 	.short	(.L_19 - .L_18)


	//   ....[0]....
.L_18:
        /*003c*/ 	.word	0x00000060


	//----- nvinfo : EIATTR_CBANK_PARAM_SIZE
	.align		4
.L_19:
        /*0040*/ 	.byte	0x03, 0x19
        /*0042*/ 	.short	0x0010


	//----- nvinfo : EIATTR_PARAM_CBANK
	.align		4
        /*0044*/ 	.byte	0x04, 0x0a
        /*0046*/ 	.short	(.L_21 - .L_20)
	.align		4
.L_20:
        /*0048*/ 	.word	index@(.nv.constant0._Z7thread2PiS_)
        /*004c*/ 	.short	0x0380
        /*004e*/ 	.short	0x0010


	//----- nvinfo : EIATTR_SW_WAR
	.align		4
.L_21:
        /*0050*/ 	.byte	0x04, 0x36
        /*0052*/ 	.short	(.L_23 - .L_22)
.L_22:
        /*0054*/ 	.word	0x00000008
.L_23:


//--------------------- .nv.info._Z7thread1PiS_   --------------------------
	.section	.nv.info._Z7thread1PiS_,"",@"SHT_CUDA_INFO"
	.sectionflags	@""
	.align	4


	//----- nvinfo : EIATTR_CUDA_API_VERSION
	.align		4
        /*0000*/ 	.byte	0x04, 0x37
        /*0002*/ 	.short	(.L_25 - .L_24)
.L_24:
        /*0004*/ 	.word	0x00000082


	//----- nvinfo : EIATTR_KPARAM_INFO
	.align		4
.L_25:
        /*0008*/ 	.byte	0x04, 0x17
        /*000a*/ 	.short	(.L_27 - .L_26)
.L_26:
        /*000c*/ 	.word	0x00000000
        /*0010*/ 	.short	0x0001
        /*0012*/ 	.short	0x0008
        /*0014*/ 	.byte	0x00, 0xf5, 0x21, 0x00


	//----- nvinfo : EIATTR_KPARAM_INFO
	.align		4
.L_27:
        /*0018*/ 	.byte	0x04, 0x17
        /*001a*/ 	.short	(.L_29 - .L_28)
.L_28:
        /*001c*/ 	.word	0x00000000
        /*0020*/ 	.short	0x0000
        /*0022*/ 	.short	0x0000
        /*0024*/ 	.byte	0x00, 0xf5, 0x21, 0x00


	//----- nvinfo : EIATTR_SPARSE_MMA_MASK
	.align		4
.L_29:
        /*0028*/ 	.byte	0x03, 0x50
        /*002a*/ 	.short	0x0000


	//----- nvinfo : EIATTR_MAXREG_COUNT
	.align		4
        /*002c*/ 	.byte	0x03, 0x1b
        /*002e*/ 	.short	0x00ff


	//----- nvinfo : EIATTR_MERCURY_ISA_VERSION
	.align		4
        /*0030*/ 	.byte	0x03, 0x5f
        /*0032*/ 	.short	0x0101


	//----- nvinfo : EIATTR_VRC_CTA_INIT_COUNT
	.align		4
        /*0034*/ 	.byte	0x02, 0x4a
	.zero		1
	.zero		1


	//----- nvinfo : EIATTR_EXIT_INSTR_OFFSETS
	.align		4
        /*0038*/ 	.byte	0x04, 0x1c
        /*003a*/ 	.short	(.L_31 - .L_30)


	//   ....[0]....
.L_30:
        /*003c*/ 	.word	0x000000b0


	//----- nvinfo : EIATTR_CBANK_PARAM_SIZE
	.align		4
.L_31:
        /*0040*/ 	.byte	0x03, 0x19
        /*0042*/ 	.short	0x0010


	//----- nvinfo : EIATTR_PARAM_CBANK
	.align		4
        /*0044*/ 	.byte	0x04, 0x0a
        /*0046*/ 	.short	(.L_33 - .L_32)
	.align		4
.L_32:
        /*0048*/ 	.word	index@(.nv.constant0._Z7thread1PiS_)
        /*004c*/ 	.short	0x0380
        /*004e*/ 	.short	0x0010


	//----- nvinfo : EIATTR_SW_WAR
	.align		4
.L_33:
        /*0050*/ 	.byte	0x04, 0x36
        /*0052*/ 	.short	(.L_35 - .L_34)
.L_34:
        /*0054*/ 	.word	0x00000008
.L_35:


//--------------------- .nv.callgraph             --------------------------
	.section	.nv.callgraph,"",@"SHT_CUDA_CALLGRAPH"
	.align	4
	.sectionentsize	8
	.align		4
        /*0000*/ 	.word	0x00000000
	.align		4
        /*0004*/ 	.word	0xffffffff
	.align		4
        /*0008*/ 	.word	0x00000000
	.align		4
        /*000c*/ 	.word	0xfffffffe
	.align		4
        /*0010*/ 	.word	0x00000000
	.align		4
        /*0014*/ 	.word	0xfffffffd
	.align		4
        /*0018*/ 	.word	0x00000000
	.align		4
        /*001c*/ 	.word	0xfffffffc


//--------------------- .text._Z7thread2PiS_      --------------------------
	.section	.text._Z7thread2PiS_,"ax",@progbits
	.align	128
        .global         _Z7thread2PiS_
        .type           _Z7thread2PiS_,@function
        .size           _Z7thread2PiS_,(.L_x_2 - _Z7thread2PiS_)
        .other          _Z7thread2PiS_,@"STO_CUDA_ENTRY STV_DEFAULT"
_Z7thread2PiS_:
.text._Z7thread2PiS_:
[----:B------:R-:W-:Y:S08]  /*0000*/  LDC R1, c[0x0][0x37c] ;  /* 0x0000df00ff017b82 */ /* 0x000ff00000000800 */
[----:B------:R-:W0:Y:S01]  /*0010*/  LDC.64 R2, c[0x0][0x380] ;  /* 0x0000e000ff027b82 */ /* 0x000e220000000a00 */
[----:B------:R-:W0:Y:S02]  /*0020*/  LDCU.64 UR4, c[0x0][0x358] ;  /* 0x00006b00ff0477ac */ /* 0x000e240008000a00 */
[----:B0-----:R-:W2:Y:S05]  /*0030*/  LDG.E.STRONG.GPU R3, desc[UR4][R2.64] ;  /* 0x0000000402037981 */ /* 0x001eaa000c1ef900 */
[----:B------:R-:W2:Y:S02]  /*0040*/  LDC.64 R4, c[0x0][0x388] ;  /* 0x0000e200ff047b82 */ /* 0x000ea40000000a00 */
[----:B--2---:R-:W-:Y:S01]  /*0050*/  STG.E desc[UR4][R4.64], R3 ;  /* 0x0000000304007986 */ /* 0x004fe2000c101904 */
[----:B------:R-:W-:Y:S05]  /*0060*/  EXIT ;  /* 0x000000000000794d */ /* 0x000fea0003800000 */
.L_x_0:
[----:B------:R-:W-:-:S00]  /*0070*/  BRA `(.L_x_0) ;  /* 0xfffffffc00fc7947 */ /* 0x000fc0000383ffff */
[----:B------:R-:W-:-:S00]  /*0080*/  NOP ;  /* 0x0000000000007918 */ /* 0x000fc00000000000 */
[----:B------:R-:W-:-:S00]  /*0090*/  NOP ;  /* 0x0000000000007918 */ /* 0x000fc00000000000 */
[----:B------:R-:W-:-:S00]  /*00a0*/  NOP ;  /* 0x0000000000007918 */ /* 0x000fc00000000000 */
[----:B------:R-:W-:-:S00]  /*00b0*/  NOP ;  /* 0x0000000000007918 */ /* 0x000fc00000000000 */
[----:B------:R-:W-:-:S00]  /*00c0*/  NOP ;  /* 0x0000000000007918 */ /* 0x000fc00000000000 */
[----:B------:R-:W-:-:S00]  /*00d0*/  NOP ;  /* 0x0000000000007918 */ /* 0x000fc00000000000 */
[----:B------:R-:W-:-:S00]  /*00e0*/  NOP ;  /* 0x0000000000007918 */ /* 0x000fc00000000000 */
[----:B------:R-:W-:-:S00]  /*00f0*/  NOP ;  /* 0x0000000000007918 */ /* 0x000fc00000000000 */
.L_x_2:


//--------------------- .text._Z7thread1PiS_      --------------------------
	.section	.text._Z7thread1PiS_,"ax",@progbits
	.align	128
        .global         _Z7thread1PiS_
        .type           _Z7thread1PiS_,@function
        .size           _Z7thread1PiS_,(.L_x_3 - _Z7thread1PiS_)
        .other          _Z7thread1PiS_,@"STO_CUDA_ENTRY STV_DEFAULT"
_Z7thread1PiS_:
.text._Z7thread1PiS_:
[----:B------:R-:W-:Y:S08]  /*0000*/  LDC R1, c[0x0][0x37c] ;  /* 0x0000df00ff017b82 */ /* 0x000ff00000000800 */
[----:B------:R-:W0:Y:S01]  /*0010*/  LDC.64 R2, c[0x0][0x380] ;  /* 0x0000e000ff027b82 */ /* 0x000e220000000a00 */
[----:B------:R-:W0:Y:S02]  /*0020*/  LDCU.64 UR4, c[0x0][0x358] ;  /* 0x00006b00ff0477ac */ /* 0x000e240008000a00 */
[----:B0-----:R-:W2:Y:S05]  /*0030*/  LDG.E.STRONG.GPU R7, desc[UR4][R2.64] ;  /* 0x0000000402077981 */ /* 0x001eaa000c1ef900 */
[----:B------:R-:W2:Y:S01]  /*0040*/  LDC.64 R4, c[0x0][0x388] ;  /* 0x0000e200ff047b82 */ /* 0x000ea20000000a00 */
[----:B------:R-:W-:Y:S01]  /*0050*/  HFMA2 R11, -RZ, RZ, 0, 5.9604644775390625e-08 ;  /* 0x00000001ff0b7431 */ /* 0x000fe200000001ff */
[----:B--2---:R-:W-:Y:S04]  /*0060*/  STG.E desc[UR4][R4.64], R7 ;  /* 0x0000000704007986 */ /* 0x004fe8000c101904 */
[----:B------:R-:W-:Y:S04]  /*0070*/  STG.E.STRONG.SM desc[UR4][R2.64], R11 ;  /* 0x0000000b02007986 */ /* 0x000fe8000c10b904 */
[----:B------:R-:W-:Y:S04]  /*0080*/  CCTL.E.RML2 [R2] ;  /* 0x000000000200798f */ /* 0x000fe80005800100 */
[----:B------:R-:W2:Y:S04]  /*0090*/  LDG.E.STRONG.GPU R9, desc[UR4][R2.64] ;  /* 0x0000000402097981 */ /* 0x000ea8000c1ef900 */
[----:B--2---:R-:W-:Y:S01]  /*00a0*/  STG.E desc[UR4][R4.64+0x4], R9 ;  /* 0x0000040904007986 */ /* 0x004fe2000c101904 */
[----:B------:R-:W-:Y:S05]  /*00b0*/  EXIT ;  /* 0x000000000000794d */ /* 0x000fea0003800000 */
.L_x_1:
        /* <DEDUP_REMOVED lines=12> */
.L_x_3:


//--------------------- .nv.shared.reserved.0     --------------------------
	.section	.nv.shared.reserved.0,"aw",@nobits
	.weak		__nv_reservedSMEM_offset_0_alias
	.size		__nv_reservedSMEM_offset_0_alias, 0, 64
	.other		__nv_reservedSMEM_offset_0_alias,@"STO_CUDA_RESERVED_SHARED STV_DEFAULT"
__nv_reservedSMEM_offset_0_alias:
	.zero		0
	.zero		64


//--------------------- .nv.constant0._Z7thread2PiS_ --------------------------
	.section	.nv.constant0._Z7thread2PiS_,"a",@progbits
	.sectionflags	@""
	.align	4
.nv.constant0._Z7thread2PiS_:
	.zero		912


//--------------------- .nv.constant0._Z7thread1PiS_ --------------------------
	.section	.nv.constant0._Z7thread1PiS_,"a",@progbits
	.sectionflags	@""
	.align	4
.nv.constant0._Z7thread1PiS_:
	.zero		912


//--------------------- SYMBOLS --------------------------

	.type		.nv.reservedSmem.offset0,@object
	.size		.nv.reservedSmem.offset0,0x4
